//
// Generated by NVIDIA NVVM Compiler
//
// Compiler Build ID: CL-36424714
// Cuda compilation tools, release 13.0, V13.0.88
// Based on NVVM 20.0.0
//

.version 9.0
.target sm_100
.address_size 64

	// .globl	_Z14blockSumKernelPKfPfii
.extern .shared .align 16 .b8 sdata[];

.visible .entry _Z14blockSumKernelPKfPfii(
	.param .u64 .ptr .align 1 _Z14blockSumKernelPKfPfii_param_0,
	.param .u64 .ptr .align 1 _Z14blockSumKernelPKfPfii_param_1,
	.param .u32 _Z14blockSumKernelPKfPfii_param_2,
	.param .u32 _Z14blockSumKernelPKfPfii_param_3
)
{
	.reg .pred 	%p<8>;
	.reg .b32 	%r<20>;
	.reg .b32 	%f<15>;
	.reg .b64 	%rd<9>;

	ld.param.u64 	%rd2, [_Z14blockSumKernelPKfPfii_param_0];
	ld.param.u64 	%rd3, [_Z14blockSumKernelPKfPfii_param_1];
	ld.param.u32 	%r12, [_Z14blockSumKernelPKfPfii_param_2];
	ld.param.u32 	%r13, [_Z14blockSumKernelPKfPfii_param_3];
	mov.u32 	%r1, %tid.x;
	mov.u32 	%r2, %ctaid.x;
	setp.ge.u32 	%p1, %r1, %r13;
	mov.f32 	%f13, 0f00000000;
	@%p1 bra 	$L__BB0_5;
	mov.u32 	%r3, %ntid.x;
	mul.lo.s32 	%r4, %r13, %r2;
	cvta.to.global.u64 	%rd1, %rd2;
	mov.f32 	%f13, 0f00000000;
	mov.u32 	%r18, %r1;
$L__BB0_2:
	add.s32 	%r6, %r18, %r4;
	setp.ge.u32 	%p2, %r6, %r12;
	@%p2 bra 	$L__BB0_4;
	mul.wide.u32 	%rd4, %r6, 4;
	add.s64 	%rd5, %rd1, %rd4;
	ld.global.f32 	%f7, [%rd5];
	add.f32 	%f13, %f13, %f7;
$L__BB0_4:
	add.s32 	%r18, %r18, %r3;
	setp.lt.u32 	%p3, %r18, %r13;
	@%p3 bra 	$L__BB0_2;
$L__BB0_5:
	shl.b32 	%r14, %r1, 2;
	mov.u32 	%r15, sdata;
	add.s32 	%r8, %r15, %r14;
	st.shared.f32 	[%r8], %f13;
	bar.sync 	0;
	mov.u32 	%r19, %ntid.x;
	setp.lt.u32 	%p4, %r19, 2;
	@%p4 bra 	$L__BB0_9;
$L__BB0_6:
	shr.u32 	%r11, %r19, 1;
	setp.ge.u32 	%p5, %r1, %r11;
	@%p5 bra 	$L__BB0_8;
	shl.b32 	%r16, %r11, 2;
	add.s32 	%r17, %r8, %r16;
	ld.shared.f32 	%f8, [%r17];
	ld.shared.f32 	%f9, [%r8];
	add.f32 	%f10, %f8, %f9;
	st.shared.f32 	[%r8], %f10;
$L__BB0_8:
	bar.sync 	0;
	setp.gt.u32 	%p6, %r19, 3;
	mov.u32 	%r19, %r11;
	@%p6 bra 	$L__BB0_6;
$L__BB0_9:
	setp.ne.s32 	%p7, %r1, 0;
	@%p7 bra 	$L__BB0_11;
	ld.shared.f32 	%f11, [sdata];
	cvta.to.global.u64 	%rd6, %rd3;
	mul.wide.u32 	%rd7, %r2, 4;
	add.s64 	%rd8, %rd6, %rd7;
	st.global.f32 	[%rd8], %f11;
$L__BB0_11:
	ret;

}


// ===== COMPILED SASS (sm_100) =====

	.target	sm_100

	.elftype	@"ET_EXEC"


//--------------------- .note.nv.tkinfo           --------------------------
	.section	.note.nv.tkinfo,"",@"SHT_NOTE"
	.sectionflags	@"SHF_NOTE_NV_TKINFO"
	.tkinfo
        /*0018*/ 	.word	0x00000002
        /*0030*/ 	.string	""
        /*0030*/ 	.string	"ptxas"
        /*0030*/ 	.string	"Cuda compilation tools, release 13.0, V13.0.88"
        /*0030*/ 	.string	"Build cuda_13.0.r13.0/compiler.36424714_0"
        /*0030*/ 	.string	"-arch sm_100 -m 64 "



//--------------------- .note.nv.cuinfo           --------------------------
	.section	.note.nv.cuinfo,"",@"SHT_NOTE"
	.sectionflags	@"SHF_NOTE_NV_CUINFO"
        /*0018*/ 	.short	0x0002
        /*001a*/ 	.short	0x0064
        /*001c*/ 	.short	0x0082
	.zero		2


//--------------------- .nv.info                  --------------------------
	.section	.nv.info,"",@"SHT_CUDA_INFO"
	.align	4


	//----- nvinfo : EIATTR_REGCOUNT
	.align		4
        /*0000*/ 	.byte	0x04, 0x2f
        /*0002*/ 	.short	(.L_1 - .L_0)
	.align		4
.L_0:
        /*0004*/ 	.word	index@(_Z14blockSumKernelPKfPfii)
        /*0008*/ 	.word	0x0000000e


	//----- nvinfo : EIATTR_FRAME_SIZE
	.align		4
.L_1:
        /*000c*/ 	.byte	0x04, 0x11
        /*000e*/ 	.short	(.L_3 - .L_2)
	.align		4
.L_2:
        /*0010*/ 	.word	index@(_Z14blockSumKernelPKfPfii)
        /*0014*/ 	.word	0x00000000


	//----- nvinfo : EIATTR_MIN_STACK_SIZE
	.align		4
.L_3:
        /*0018*/ 	.byte	0x04, 0x12
        /*001a*/ 	.short	(.L_5 - .L_4)
	.align		4
.L_4:
        /*001c*/ 	.word	index@(_Z14blockSumKernelPKfPfii)
        /*0020*/ 	.word	0x00000000
.L_5:


//--------------------- .nv.compat                --------------------------
	.section	.nv.compat,"",@"SHT_CUDA_COMPAT_INFO"
	.align	4
        /*0000*/ 	.byte	0x02, 0x09, 0x00, 0x00, 0x02, 0x02, 0x01, 0x00, 0x02, 0x05, 0x05, 0x00, 0x03, 0x07, 0x01, 0x01
        /*0010*/ 	.byte	0x02, 0x03, 0x00, 0x00, 0x02, 0x06, 0x01, 0x00, 0x04, 0x0b, 0x08, 0x00, 0x09, 0x00, 0x00, 0x00
        /*0020*/ 	.byte	0x00, 0x00, 0x00, 0x00


//--------------------- .nv.info._Z14blockSumKernelPKfPfii --------------------------
	.section	.nv.info._Z14blockSumKernelPKfPfii,"",@"SHT_CUDA_INFO"
	.sectionflags	@""
	.align	4


	//----- nvinfo : EIATTR_CUDA_API_VERSION
	.align		4
        /*0000*/ 	.byte	0x04, 0x37
        /*0002*/ 	.short	(.L_7 - .L_6)
.L_6:
        /*0004*/ 	.word	0x00000082


	//----- nvinfo : EIATTR_KPARAM_INFO
	.align		4
.L_7:
        /*0008*/ 	.byte	0x04, 0x17
        /*000a*/ 	.short	(.L_9 - .L_8)
.L_8:
        /*000c*/ 	.word	0x00000000
        /*0010*/ 	.short	0x0003
        /*0012*/ 	.short	0x0014
        /*0014*/ 	.byte	0x00, 0xf0, 0x11, 0x00


	//----- nvinfo : EIATTR_KPARAM_INFO
	.align		4
.L_9:
        /*0018*/ 	.byte	0x04, 0x17
        /*001a*/ 	.short	(.L_11 - .L_10)
.L_10:
        /*001c*/ 	.word	0x00000000
        /*0020*/ 	.short	0x0002
        /*0022*/ 	.short	0x0010
        /*0024*/ 	.byte	0x00, 0xf0, 0x11, 0x00


	//----- nvinfo : EIATTR_KPARAM_INFO
	.align		4
.L_11:
        /*0028*/ 	.byte	0x04, 0x17
        /*002a*/ 	.short	(.L_13 - .L_12)
.L_12:
        /*002c*/ 	.word	0x00000000
        /*0030*/ 	.short	0x0001
        /*0032*/ 	.short	0x0008
        /*0034*/ 	.byte	0x00, 0xf5, 0x21, 0x00


	//----- nvinfo : EIATTR_KPARAM_INFO
	.align		4
.L_13:
        /*0038*/ 	.byte	0x04, 0x17
        /*003a*/ 	.short	(.L_15 - .L_14)
.L_14:
        /*003c*/ 	.word	0x00000000
        /*0040*/ 	.short	0x0000
        /*0042*/ 	.short	0x0000
        /*0044*/ 	.byte	0x00, 0xf5, 0x21, 0x00


	//----- nvinfo : EIATTR_SPARSE_MMA_MASK
	.align		4
.L_15:
        /*0048*/ 	.byte	0x03, 0x50
        /*004a*/ 	.short	0x0000


	//----- nvinfo : EIATTR_MAXREG_COUNT
	.align		4
        /*004c*/ 	.byte	0x03, 0x1b
        /*004e*/ 	.short	0x00ff


	//----- nvinfo : EIATTR_NUM_BARRIERS
	.align		4
        /*0050*/ 	.byte	0x02, 0x4c
        /*0052*/ 	.byte	0x01
	.zero		1


	//----- nvinfo : EIATTR_MERCURY_ISA_VERSION
	.align		4
        /*0054*/ 	.byte	0x03, 0x5f
        /*0056*/ 	.short	0x0101


	//----- nvinfo : EIATTR_VRC_CTA_INIT_COUNT
	.align		4
        /*0058*/ 	.byte	0x02, 0x4a
	.zero		1
	.zero		1


	//----- nvinfo : EIATTR_EXIT_INSTR_OFFSETS
	.align		4
        /*005c*/ 	.byte	0x04, 0x1c
        /*005e*/ 	.short	(.L_17 - .L_16)


	//   ....[0]....
.L_16:
        /*0060*/ 	.word	0x00000300


	//   ....[1]....
        /*0064*/ 	.word	0x00000380


	//----- nvinfo : EIATTR_CRS_STACK_SIZE
	.align		4
.L_17:
        /*0068*/ 	.byte	0x04, 0x1e
        /*006a*/ 	.short	(.L_19 - .L_18)
.L_18:
        /*006c*/ 	.word	0x00000000


	//----- nvinfo : EIATTR_CBANK_PARAM_SIZE
	.align		4
.L_19:
        /*0070*/ 	.byte	0x03, 0x19
        /*0072*/ 	.short	0x0018


	//----- nvinfo : EIATTR_PARAM_CBANK
	.align		4
        /*0074*/ 	.byte	0x04, 0x0a
        /*0076*/ 	.short	(.L_21 - .L_20)
	.align		4
.L_20:
        /*0078*/ 	.word	index@(.nv.constant0._Z14blockSumKernelPKfPfii)
        /*007c*/ 	.short	0x0380
        /*007e*/ 	.short	0x0018


	//----- nvinfo : EIATTR_SW_WAR
	.align		4
.L_21:
        /*0080*/ 	.byte	0x04, 0x36
        /*0082*/ 	.short	(.L_23 - .L_22)
.L_22:
        /*0084*/ 	.word	0x00000008
.L_23:


//--------------------- .nv.callgraph             --------------------------
	.section	.nv.callgraph,"",@"SHT_CUDA_CALLGRAPH"
	.align	4
	.sectionentsize	8
	.align		4
        /*0000*/ 	.word	0x00000000
	.align		4
        /*0004*/ 	.word	0xffffffff
	.align		4
        /*0008*/ 	.word	0x00000000
	.align		4
        /*000c*/ 	.word	0xfffffffe
	.align		4
        /*0010*/ 	.word	0x00000000
	.align		4
        /*0014*/ 	.word	0xfffffffd
	.align		4
        /*0018*/ 	.word	0x00000000
	.align		4
        /*001c*/ 	.word	0xfffffffc


//--------------------- .text._Z14blockSumKernelPKfPfii --------------------------
	.section	.text._Z14blockSumKernelPKfPfii,"ax",@progbits
	.align	128
        .global         _Z14blockSumKernelPKfPfii
        .type           _Z14blockSumKernelPKfPfii,@function
        .size           _Z14blockSumKernelPKfPfii,(.L_x_8 - _Z14blockSumKernelPKfPfii)
        .other          _Z14blockSumKernelPKfPfii,@"STO_CUDA_ENTRY STV_DEFAULT"
_Z14blockSumKernelPKfPfii:
.text._Z14blockSumKernelPKfPfii:
[----:B------:R-:W-:Y:S01]  /*0000*/  LDC R1, c[0x0][0x37c] ;  /* 0x0000df00ff017b82 */ /* 0x000fe20000000800 */
[----:B------:R-:W0:Y:S01]  /*0010*/  S2R R7, SR_TID.X ;  /* 0x0000000000077919 */ /* 0x000e220000002100 */
[----:B------:R-:W0:Y:S01]  /*0020*/  LDCU UR4, c[0x0][0x394] ;  /* 0x00007280ff0477ac */ /* 0x000e220008000800 */
[----:B------:R-:W-:Y:S01]  /*0030*/  BSSY.RECONVERGENT B0, `(.L_x_0) ;  /* 0x0000016000007945 */ /* 0x000fe20003800200 */
[----:B------:R-:W-:Y:S01]  /*0040*/  IMAD.MOV.U32 R0, RZ, RZ, RZ ;  /* 0x000000ffff007224 */ /* 0x000fe200078e00ff */
[----:B------:R-:W1:Y:S01]  /*0050*/  S2R R9, SR_CTAID.X ;  /* 0x0000000000097919 */ /* 0x000e620000002500 */
[----:B------:R-:W2:Y:S01]  /*0060*/  LDCU.64 UR6, c[0x0][0x358] ;  /* 0x00006b00ff0677ac */ /* 0x000ea20008000a00 */
[----:B------:R-:W3:Y:S01]  /*0070*/  LDCU.64 UR8, c[0x0][0x390] ;  /* 0x00007200ff0877ac */ /* 0x000ee20008000a00 */
[----:B0-----:R-:W-:-:S13]  /*0080*/  ISETP.GE.U32.AND P0, PT, R7, UR4, PT ;  /* 0x0000000407007c0c */ /* 0x001fda000bf06070 */
[----:B-123--:R-:W-:Y:S05]  /*0090*/  @P0 BRA `(.L_x_1) ;  /* 0x00000000003c0947 */ /* 0x00efea0003800000 */
[----:B------:R-:W0:Y:S01]  /*00a0*/  LDC R11, c[0x0][0x360] ;  /* 0x0000d800ff0b7b82 */ /* 0x000e220000000800 */
[----:B------:R-:W-:Y:S01]  /*00b0*/  IMAD.MOV.U32 R0, RZ, RZ, RZ ;  /* 0x000000ffff007224 */ /* 0x000fe200078e00ff */
[----:B------:R-:W-:-:S06]  /*00c0*/  MOV R6, R7 ;  /* 0x0000000700067202 */ /* 0x000fcc0000000f00 */
[----:B------:R-:W1:Y:S02]  /*00d0*/  LDC.64 R4, c[0x0][0x380] ;  /* 0x0000e000ff047b82 */ /* 0x000e640000000a00 */
.L_x_4:
[--C-:B------:R-:W-:Y:S01]  /*00e0*/  IMAD R3, R9, UR9, R6.reuse ;  /* 0x0000000909037c24 */ /* 0x100fe2000f8e0206 */
[----:B------:R-:W-:Y:S01]  /*00f0*/  BSSY.RECONVERGENT B1, `(.L_x_2) ;  /* 0x0000008000017945 */ /* 0x000fe20003800200 */
[----:B0-----:R-:W-:-:S03]  /*0100*/  IMAD.IADD R6, R11, 0x1, R6 ;  /* 0x000000010b067824 */ /* 0x001fc600078e0206 */
[----:B------:R-:W-:Y:S02]  /*0110*/  ISETP.GE.U32.AND P0, PT, R3, UR8, PT ;  /* 0x0000000803007c0c */ /* 0x000fe4000bf06070 */
[----:B------:R-:W-:-:S11]  /*0120*/  ISETP.GE.U32.AND P1, PT, R6, UR9, PT ;  /* 0x0000000906007c0c */ /* 0x000fd6000bf26070 */
[----:B------:R-:W-:Y:S05]  /*0130*/  @P0 BRA `(.L_x_3) ;  /* 0x00000000000c0947 */ /* 0x000fea0003800000 */
[----:B-1----:R-:W-:-:S06]  /*0140*/  IMAD.WIDE.U32 R2, R3, 0x4, R4 ;  /* 0x0000000403027825 */ /* 0x002fcc00078e0004 */
[----:B------:R-:W2:Y:S02]  /*0150*/  LDG.E R3, desc[UR6][R2.64] ;  /* 0x0000000602037981 */ /* 0x000ea4000c1e1900 */
[----:B--2---:R-:W-:-:S07]  /*0160*/  FADD R0, R0, R3 ;  /* 0x0000000300007221 */ /* 0x004fce0000000000 */
.L_x_3:
[----:B------:R-:W-:Y:S05]  /*0170*/  BSYNC.RECONVERGENT B1 ;  /* 0x0000000000017941 */ /* 0x000fea0003800200 */
.L_x_2:
[----:B------:R-:W-:Y:S05]  /*0180*/  @!P1 BRA `(.L_x_4) ;  /* 0xfffffffc00d49947 */ /* 0x000fea000383ffff */
.L_x_1:
[----:B------:R-:W-:Y:S05]  /*0190*/  BSYNC.RECONVERGENT B0 ;  /* 0x0000000000007941 */ /* 0x000fea0003800200 */
.L_x_0:
[----:B------:R-:W0:Y:S01]  /*01a0*/  S2UR UR5, SR_CgaCtaId ;  /* 0x00000000000579c3 */ /* 0x000e220000008800 */
[----:B------:R-:W-:Y:S01]  /*01b0*/  UMOV UR4, 0x400 ;  /* 0x0000040000047882 */ /* 0x000fe20000000000 */
[----:B------:R-:W2:Y:S01]  /*01c0*/  LDCU UR8, c[0x0][0x360] ;  /* 0x00006c00ff0877ac */ /* 0x000ea20008000800 */
[----:B------:R-:W-:Y:S01]  /*01d0*/  ISETP.NE.AND P0, PT, R7, RZ, PT ;  /* 0x000000ff0700720c */ /* 0x000fe20003f05270 */
[----:B--2---:R-:W-:Y:S02]  /*01e0*/  UISETP.GE.U32.AND UP0, UPT, UR8, 0x2, UPT ;  /* 0x000000020800788c */ /* 0x004fe4000bf06070 */
[----:B0-----:R-:W-:-:S06]  /*01f0*/  ULEA UR4, UR5, UR4, 0x18 ;  /* 0x0000000405047291 */ /* 0x001fcc000f8ec0ff */
[----:B------:R-:W-:-:S05]  /*0200*/  LEA R3, R7, UR4, 0x2 ;  /* 0x0000000407037c11 */ /* 0x000fca000f8e10ff */
[----:B------:R0:W-:Y:S01]  /*0210*/  STS [R3], R0 ;  /* 0x0000000003007388 */ /* 0x0001e20000000800 */
[----:B------:R-:W-:Y:S06]  /*0220*/  BAR.SYNC.DEFER_BLOCKING 0x0 ;  /* 0x0000000000007b1d */ /* 0x000fec0000010000 */
[----:B------:R-:W-:Y:S05]  /*0230*/  BRA.U !UP0, `(.L_x_5) ;  /* 0x0000000108307547 */ /* 0x000fea000b800000 */
[----:B0-----:R-:W-:-:S07]  /*0240*/  MOV R0, UR8 ;  /* 0x0000000800007c02 */ /* 0x001fce0008000f00 */
.L_x_6:
[----:B------:R-:W-:-:S04]  /*0250*/  SHF.R.U32.HI R6, RZ, 0x1, R0 ;  /* 0x00000001ff067819 */ /* 0x000fc80000011600 */
[----:B------:R-:W-:-:S13]  /*0260*/  ISETP.GE.U32.AND P1, PT, R7, R6, PT ;  /* 0x000000060700720c */ /* 0x000fda0003f26070 */
[----:B------:R-:W-:Y:S01]  /*0270*/  @!P1 IMAD R2, R6, 0x4, R3 ;  /* 0x0000000406029824 */ /* 0x000fe200078e0203 */
[----:B-1----:R-:W-:Y:S05]  /*0280*/  @!P1 LDS R5, [R3] ;  /* 0x0000000003059984 */ /* 0x002fea0000000800 */
[----:B------:R-:W0:Y:S02]  /*0290*/  @!P1 LDS R2, [R2] ;  /* 0x0000000002029984 */ /* 0x000e240000000800 */
[----:B0-----:R-:W-:-:S05]  /*02a0*/  @!P1 FADD R4, R2, R5 ;  /* 0x0000000502049221 */ /* 0x001fca0000000000 */
[----:B------:R2:W-:Y:S01]  /*02b0*/  @!P1 STS [R3], R4 ;  /* 0x0000000403009388 */ /* 0x0005e20000000800 */
[----:B------:R-:W-:Y:S01]  /*02c0*/  BAR.SYNC.DEFER_BLOCKING 0x0 ;  /* 0x0000000000007b1d */ /* 0x000fe20000010000 */
[----:B------:R-:W-:Y:S02]  /*02d0*/  ISETP.GT.U32.AND P1, PT, R0, 0x3, PT ;  /* 0x000000030000780c */ /* 0x000fe40003f24070 */
[----:B------:R-:W-:-:S11]  /*02e0*/  MOV R0, R6 ;  /* 0x0000000600007202 */ /* 0x000fd60000000f00 */
[----:B--2---:R-:W-:Y:S05]  /*02f0*/  @P1 BRA `(.L_x_6) ;  /* 0xfffffffc00d41947 */ /* 0x004fea000383ffff */
.L_x_5:
[----:B------:R-:W-:Y:S05]  /*0300*/  @P0 EXIT ;  /* 0x000000000000094d */ /* 0x000fea0003800000 */
[----:B------:R-:W2:Y:S01]  /*0310*/  S2UR UR5, SR_CgaCtaId ;  /* 0x00000000000579c3 */ /* 0x000ea20000008800 */
[----:B------:R-:W-:-:S07]  /*0320*/  UMOV UR4, 0x400 ;  /* 0x0000040000047882 */ /* 0x000fce0000000000 */
[----:B0-----:R-:W0:Y:S01]  /*0330*/  LDC.64 R2, c[0x0][0x388] ;  /* 0x0000e200ff027b82 */ /* 0x001e220000000a00 */
[----:B--2---:R-:W-:Y:S01]  /*0340*/  ULEA UR4, UR5, UR4, 0x18 ;  /* 0x0000000405047291 */ /* 0x004fe2000f8ec0ff */
[----:B0-----:R-:W-:-:S08]  /*0350*/  IMAD.WIDE.U32 R2, R9, 0x4, R2 ;  /* 0x0000000409027825 */ /* 0x001fd000078e0002 */
[----:B-1----:R-:W0:Y:S04]  /*0360*/  LDS R5, [UR4] ;  /* 0x00000004ff057984 */ /* 0x002e280008000800 */
[----:B0-----:R-:W-:Y:S01]  /*0370*/  STG.E desc[UR6][R2.64], R5 ;  /* 0x0000000502007986 */ /* 0x001fe2000c101906 */
[----:B------:R-:W-:Y:S05]  /*0380*/  EXIT ;  /* 0x000000000000794d */ /* 0x000fea0003800000 */
.L_x_7:
[----:B------:R-:W-:-:S00]  /*0390*/  BRA `(.L_x_7) ;  /* 0xfffffffc00fc7947 */ /* 0x000fc0000383ffff */
[----:B------:R-:W-:-:S00]  /*03a0*/  NOP ;  /* 0x0000000000007918 */ /* 0x000fc00000000000 */
        /* <DEDUP_REMOVED lines=13> */
.L_x_8:


//--------------------- .nv.shared._Z14blockSumKernelPKfPfii --------------------------
	.section	.nv.shared._Z14blockSumKernelPKfPfii,"aw",@nobits
	.sectionflags	@""
	.align	16
	.zero		1024


//--------------------- .nv.shared.reserved.0     --------------------------
	.section	.nv.shared.reserved.0,"aw",@nobits
	.weak		__nv_reservedSMEM_offset_0_alias
	.size		__nv_reservedSMEM_offset_0_alias, 0, 64
	.other		__nv_reservedSMEM_offset_0_alias,@"STO_CUDA_RESERVED_SHARED STV_DEFAULT"
__nv_reservedSMEM_offset_0_alias:
	.zero		0
	.zero		64


//--------------------- .nv.constant0._Z14blockSumKernelPKfPfii --------------------------
	.section	.nv.constant0._Z14blockSumKernelPKfPfii,"a",@progbits
	.sectionflags	@""
	.align	4
.nv.constant0._Z14blockSumKernelPKfPfii:
	.zero		920


//--------------------- SYMBOLS --------------------------

	.type		.nv.reservedSmem.offset0,@object
	.size		.nv.reservedSmem.offset0,0x4
	.type		.nv.reservedSmem.cap,@object
	.size		.nv.reservedSmem.cap,0x4
